//
// Generated by NVIDIA NVVM Compiler
//
// Compiler Build ID: CL-36424714
// Cuda compilation tools, release 13.0, V13.0.88
// Based on NVVM 20.0.0
//

.version 9.0
.target sm_100
.address_size 64

	// .globl	_Z25tiledMatrixMultiplicationPfS_S_f
// _ZZ25tiledMatrixMultiplicationPfS_S_fE5tile1 has been demoted
// _ZZ25tiledMatrixMultiplicationPfS_S_fE5tile2 has been demoted

.visible .entry _Z25tiledMatrixMultiplicationPfS_S_f(
	.param .u64 .ptr .align 1 _Z25tiledMatrixMultiplicationPfS_S_f_param_0,
	.param .u64 .ptr .align 1 _Z25tiledMatrixMultiplicationPfS_S_f_param_1,
	.param .u64 .ptr .align 1 _Z25tiledMatrixMultiplicationPfS_S_f_param_2,
	.param .f32 _Z25tiledMatrixMultiplicationPfS_S_f_param_3
)
{
	.reg .pred 	%p<5>;
	.reg .b32 	%r<62>;
	.reg .b32 	%f<130>;
	.reg .b64 	%rd<30>;
	// demoted variable
	.shared .align 4 .b8 _ZZ25tiledMatrixMultiplicationPfS_S_fE5tile1[100];
	// demoted variable
	.shared .align 4 .b8 _ZZ25tiledMatrixMultiplicationPfS_S_fE5tile2[100];
	ld.param.u64 	%rd4, [_Z25tiledMatrixMultiplicationPfS_S_f_param_0];
	ld.param.u64 	%rd5, [_Z25tiledMatrixMultiplicationPfS_S_f_param_1];
	ld.param.f32 	%f11, [_Z25tiledMatrixMultiplicationPfS_S_f_param_3];
	cvta.to.global.u64 	%rd1, %rd4;
	cvta.to.global.u64 	%rd2, %rd5;
	mov.u32 	%r27, %ctaid.y;
	mov.u32 	%r1, %tid.y;
	mad.lo.s32 	%r28, %r27, 5, %r1;
	mov.u32 	%r29, %ctaid.x;
	mov.u32 	%r30, %tid.x;
	mad.lo.s32 	%r31, %r29, 5, %r30;
	mov.u32 	%r2, %nctaid.x;
	cvt.rn.f32.s32 	%f1, %r31;
	mul.lo.s32 	%r32, %r1, 20;
	mov.u32 	%r33, _ZZ25tiledMatrixMultiplicationPfS_S_fE5tile2;
	shl.b32 	%r34, %r30, 2;
	add.s32 	%r6, %r33, %r34;
	add.s32 	%r3, %r6, %r32;
	cvt.rn.f32.u32 	%f14, %r28;
	mul.f32 	%f2, %f11, %f14;
	cvt.rn.f32.u32 	%f3, %r30;
	mov.u32 	%r35, _ZZ25tiledMatrixMultiplicationPfS_S_fE5tile1;
	add.s32 	%r4, %r35, %r32;
	add.s32 	%r5, %r4, %r34;
	and.b32  	%r7, %r2, 3;
	setp.lt.u32 	%p1, %r2, 4;
	mov.f32 	%f129, 0f00000000;
	mov.b32 	%r58, 0;
	@%p1 bra 	$L__BB0_3;
	and.b32  	%r58, %r2, 2147483644;
	and.b32  	%r37, %r2, -4;
	neg.s32 	%r57, %r37;
	mov.f32 	%f129, 0f00000000;
	mov.b32 	%r56, 10;
	mov.u32 	%r55, %r1;
$L__BB0_2:
	add.s32 	%r38, %r56, -10;
	cvt.rn.f32.u32 	%f16, %r55;
	fma.rn.f32 	%f17, %f11, %f16, %f1;
	cvt.rzi.s32.f32 	%r39, %f17;
	mul.wide.s32 	%rd6, %r39, 4;
	add.s64 	%rd7, %rd2, %rd6;
	ld.global.f32 	%f18, [%rd7];
	st.shared.f32 	[%r3], %f18;
	cvt.rn.f32.u32 	%f19, %r38;
	add.f32 	%f20, %f2, %f19;
	add.f32 	%f21, %f20, %f3;
	cvt.rzi.s32.f32 	%r40, %f21;
	mul.wide.s32 	%rd8, %r40, 4;
	add.s64 	%rd9, %rd1, %rd8;
	ld.global.f32 	%f22, [%rd9];
	st.shared.f32 	[%r5], %f22;
	bar.sync 	0;
	ld.shared.f32 	%f23, [%r4];
	ld.shared.f32 	%f24, [%r6];
	fma.rn.f32 	%f25, %f23, %f24, %f129;
	ld.shared.f32 	%f26, [%r4+4];
	ld.shared.f32 	%f27, [%r6+20];
	fma.rn.f32 	%f28, %f26, %f27, %f25;
	ld.shared.f32 	%f29, [%r4+8];
	ld.shared.f32 	%f30, [%r6+40];
	fma.rn.f32 	%f31, %f29, %f30, %f28;
	ld.shared.f32 	%f32, [%r4+12];
	ld.shared.f32 	%f33, [%r6+60];
	fma.rn.f32 	%f34, %f32, %f33, %f31;
	ld.shared.f32 	%f35, [%r4+16];
	ld.shared.f32 	%f36, [%r6+80];
	fma.rn.f32 	%f37, %f35, %f36, %f34;
	bar.sync 	0;
	add.s32 	%r41, %r56, -5;
	add.s32 	%r42, %r55, 5;
	cvt.rn.f32.u32 	%f38, %r42;
	fma.rn.f32 	%f39, %f11, %f38, %f1;
	cvt.rzi.s32.f32 	%r43, %f39;
	mul.wide.s32 	%rd10, %r43, 4;
	add.s64 	%rd11, %rd2, %rd10;
	ld.global.f32 	%f40, [%rd11];
	st.shared.f32 	[%r3], %f40;
	cvt.rn.f32.u32 	%f41, %r41;
	add.f32 	%f42, %f2, %f41;
	add.f32 	%f43, %f42, %f3;
	cvt.rzi.s32.f32 	%r44, %f43;
	mul.wide.s32 	%rd12, %r44, 4;
	add.s64 	%rd13, %rd1, %rd12;
	ld.global.f32 	%f44, [%rd13];
	st.shared.f32 	[%r5], %f44;
	bar.sync 	0;
	ld.shared.f32 	%f45, [%r4];
	ld.shared.f32 	%f46, [%r6];
	fma.rn.f32 	%f47, %f45, %f46, %f37;
	ld.shared.f32 	%f48, [%r4+4];
	ld.shared.f32 	%f49, [%r6+20];
	fma.rn.f32 	%f50, %f48, %f49, %f47;
	ld.shared.f32 	%f51, [%r4+8];
	ld.shared.f32 	%f52, [%r6+40];
	fma.rn.f32 	%f53, %f51, %f52, %f50;
	ld.shared.f32 	%f54, [%r4+12];
	ld.shared.f32 	%f55, [%r6+60];
	fma.rn.f32 	%f56, %f54, %f55, %f53;
	ld.shared.f32 	%f57, [%r4+16];
	ld.shared.f32 	%f58, [%r6+80];
	fma.rn.f32 	%f59, %f57, %f58, %f56;
	bar.sync 	0;
	add.s32 	%r45, %r56, 5;
	add.s32 	%r46, %r55, 10;
	cvt.rn.f32.u32 	%f60, %r46;
	fma.rn.f32 	%f61, %f11, %f60, %f1;
	cvt.rzi.s32.f32 	%r47, %f61;
	mul.wide.s32 	%rd14, %r47, 4;
	add.s64 	%rd15, %rd2, %rd14;
	ld.global.f32 	%f62, [%rd15];
	st.shared.f32 	[%r3], %f62;
	cvt.rn.f32.u32 	%f63, %r56;
	add.f32 	%f64, %f2, %f63;
	add.f32 	%f65, %f64, %f3;
	cvt.rzi.s32.f32 	%r48, %f65;
	mul.wide.s32 	%rd16, %r48, 4;
	add.s64 	%rd17, %rd1, %rd16;
	ld.global.f32 	%f66, [%rd17];
	st.shared.f32 	[%r5], %f66;
	bar.sync 	0;
	ld.shared.f32 	%f67, [%r4];
	ld.shared.f32 	%f68, [%r6];
	fma.rn.f32 	%f69, %f67, %f68, %f59;
	ld.shared.f32 	%f70, [%r4+4];
	ld.shared.f32 	%f71, [%r6+20];
	fma.rn.f32 	%f72, %f70, %f71, %f69;
	ld.shared.f32 	%f73, [%r4+8];
	ld.shared.f32 	%f74, [%r6+40];
	fma.rn.f32 	%f75, %f73, %f74, %f72;
	ld.shared.f32 	%f76, [%r4+12];
	ld.shared.f32 	%f77, [%r6+60];
	fma.rn.f32 	%f78, %f76, %f77, %f75;
	ld.shared.f32 	%f79, [%r4+16];
	ld.shared.f32 	%f80, [%r6+80];
	fma.rn.f32 	%f81, %f79, %f80, %f78;
	bar.sync 	0;
	add.s32 	%r49, %r55, 15;
	cvt.rn.f32.u32 	%f82, %r49;
	fma.rn.f32 	%f83, %f11, %f82, %f1;
	cvt.rzi.s32.f32 	%r50, %f83;
	mul.wide.s32 	%rd18, %r50, 4;
	add.s64 	%rd19, %rd2, %rd18;
	ld.global.f32 	%f84, [%rd19];
	st.shared.f32 	[%r3], %f84;
	cvt.rn.f32.u32 	%f85, %r45;
	add.f32 	%f86, %f2, %f85;
	add.f32 	%f87, %f86, %f3;
	cvt.rzi.s32.f32 	%r51, %f87;
	mul.wide.s32 	%rd20, %r51, 4;
	add.s64 	%rd21, %rd1, %rd20;
	ld.global.f32 	%f88, [%rd21];
	st.shared.f32 	[%r5], %f88;
	bar.sync 	0;
	ld.shared.f32 	%f89, [%r4];
	ld.shared.f32 	%f90, [%r6];
	fma.rn.f32 	%f91, %f89, %f90, %f81;
	ld.shared.f32 	%f92, [%r4+4];
	ld.shared.f32 	%f93, [%r6+20];
	fma.rn.f32 	%f94, %f92, %f93, %f91;
	ld.shared.f32 	%f95, [%r4+8];
	ld.shared.f32 	%f96, [%r6+40];
	fma.rn.f32 	%f97, %f95, %f96, %f94;
	ld.shared.f32 	%f98, [%r4+12];
	ld.shared.f32 	%f99, [%r6+60];
	fma.rn.f32 	%f100, %f98, %f99, %f97;
	ld.shared.f32 	%f101, [%r4+16];
	ld.shared.f32 	%f102, [%r6+80];
	fma.rn.f32 	%f129, %f101, %f102, %f100;
	bar.sync 	0;
	add.s32 	%r57, %r57, 4;
	add.s32 	%r56, %r56, 20;
	add.s32 	%r55, %r55, 20;
	setp.ne.s32 	%p2, %r57, 0;
	@%p2 bra 	$L__BB0_2;
$L__BB0_3:
	setp.eq.s32 	%p3, %r7, 0;
	@%p3 bra 	$L__BB0_6;
	mul.lo.s32 	%r61, %r58, 5;
	add.s32 	%r60, %r1, %r61;
	neg.s32 	%r59, %r7;
$L__BB0_5:
	.pragma "nounroll";
	cvt.rn.f32.u32 	%f103, %r60;
	fma.rn.f32 	%f104, %f11, %f103, %f1;
	cvt.rzi.s32.f32 	%r52, %f104;
	mul.wide.s32 	%rd22, %r52, 4;
	add.s64 	%rd23, %rd2, %rd22;
	ld.global.f32 	%f105, [%rd23];
	st.shared.f32 	[%r3], %f105;
	cvt.rn.f32.u32 	%f106, %r61;
	add.f32 	%f107, %f2, %f106;
	add.f32 	%f108, %f107, %f3;
	cvt.rzi.s32.f32 	%r53, %f108;
	mul.wide.s32 	%rd24, %r53, 4;
	add.s64 	%rd25, %rd1, %rd24;
	ld.global.f32 	%f109, [%rd25];
	st.shared.f32 	[%r5], %f109;
	bar.sync 	0;
	ld.shared.f32 	%f110, [%r4];
	ld.shared.f32 	%f111, [%r6];
	fma.rn.f32 	%f112, %f110, %f111, %f129;
	ld.shared.f32 	%f113, [%r4+4];
	ld.shared.f32 	%f114, [%r6+20];
	fma.rn.f32 	%f115, %f113, %f114, %f112;
	ld.shared.f32 	%f116, [%r4+8];
	ld.shared.f32 	%f117, [%r6+40];
	fma.rn.f32 	%f118, %f116, %f117, %f115;
	ld.shared.f32 	%f119, [%r4+12];
	ld.shared.f32 	%f120, [%r6+60];
	fma.rn.f32 	%f121, %f119, %f120, %f118;
	ld.shared.f32 	%f122, [%r4+16];
	ld.shared.f32 	%f123, [%r6+80];
	fma.rn.f32 	%f129, %f122, %f123, %f121;
	bar.sync 	0;
	add.s32 	%r61, %r61, 5;
	add.s32 	%r60, %r60, 5;
	add.s32 	%r59, %r59, 1;
	setp.ne.s32 	%p4, %r59, 0;
	@%p4 bra 	$L__BB0_5;
$L__BB0_6:
	ld.param.u64 	%rd29, [_Z25tiledMatrixMultiplicationPfS_S_f_param_2];
	cvta.to.global.u64 	%rd26, %rd29;
	add.f32 	%f124, %f2, %f1;
	cvt.rzi.s32.f32 	%r54, %f124;
	mul.wide.s32 	%rd27, %r54, 4;
	add.s64 	%rd28, %rd26, %rd27;
	st.global.f32 	[%rd28], %f129;
	ret;

}


// ===== COMPILED SASS (sm_100) =====

	.target	sm_100

	.elftype	@"ET_EXEC"


//--------------------- .note.nv.tkinfo           --------------------------
	.section	.note.nv.tkinfo,"",@"SHT_NOTE"
	.sectionflags	@"SHF_NOTE_NV_TKINFO"
	.tkinfo
        /*0018*/ 	.word	0x00000002
        /*0030*/ 	.string	""
        /*0030*/ 	.string	"ptxas"
        /*0030*/ 	.string	"Cuda compilation tools, release 13.0, V13.0.88"
        /*0030*/ 	.string	"Build cuda_13.0.r13.0/compiler.36424714_0"
        /*0030*/ 	.string	"-arch sm_100 -m 64 "



//--------------------- .note.nv.cuinfo           --------------------------
	.section	.note.nv.cuinfo,"",@"SHT_NOTE"
	.sectionflags	@"SHF_NOTE_NV_CUINFO"
        /*0018*/ 	.short	0x0002
        /*001a*/ 	.short	0x0064
        /*001c*/ 	.short	0x0082
	.zero		2


//--------------------- .nv.info                  --------------------------
	.section	.nv.info,"",@"SHT_CUDA_INFO"
	.align	4


	//----- nvinfo : EIATTR_REGCOUNT
	.align		4
        /*0000*/ 	.byte	0x04, 0x2f
        /*0002*/ 	.short	(.L_1 - .L_0)
	.align		4
.L_0:
        /*0004*/ 	.word	index@(_Z25tiledMatrixMultiplicationPfS_S_f)
        /*0008*/ 	.word	0x00000020


	//----- nvinfo : EIATTR_FRAME_SIZE
	.align		4
.L_1:
        /*000c*/ 	.byte	0x04, 0x11
        /*000e*/ 	.short	(.L_3 - .L_2)
	.align		4
.L_2:
        /*0010*/ 	.word	index@(_Z25tiledMatrixMultiplicationPfS_S_f)
        /*0014*/ 	.word	0x00000000


	//----- nvinfo : EIATTR_MIN_STACK_SIZE
	.align		4
.L_3:
        /*0018*/ 	.byte	0x04, 0x12
        /*001a*/ 	.short	(.L_5 - .L_4)
	.align		4
.L_4:
        /*001c*/ 	.word	index@(_Z25tiledMatrixMultiplicationPfS_S_f)
        /*0020*/ 	.word	0x00000000
.L_5:


//--------------------- .nv.compat                --------------------------
	.section	.nv.compat,"",@"SHT_CUDA_COMPAT_INFO"
	.align	4
        /*0000*/ 	.byte	0x02, 0x09, 0x00, 0x00, 0x02, 0x02, 0x01, 0x00, 0x02, 0x05, 0x05, 0x00, 0x03, 0x07, 0x01, 0x01
        /*0010*/ 	.byte	0x02, 0x03, 0x00, 0x00, 0x02, 0x06, 0x01, 0x00, 0x04, 0x0b, 0x08, 0x00, 0x09, 0x00, 0x00, 0x00
        /*0020*/ 	.byte	0x00, 0x00, 0x00, 0x00


//--------------------- .nv.info._Z25tiledMatrixMultiplicationPfS_S_f --------------------------
	.section	.nv.info._Z25tiledMatrixMultiplicationPfS_S_f,"",@"SHT_CUDA_INFO"
	.sectionflags	@""
	.align	4


	//----- nvinfo : EIATTR_CUDA_API_VERSION
	.align		4
        /*0000*/ 	.byte	0x04, 0x37
        /*0002*/ 	.short	(.L_7 - .L_6)
.L_6:
        /*0004*/ 	.word	0x00000082


	//----- nvinfo : EIATTR_KPARAM_INFO
	.align		4
.L_7:
        /*0008*/ 	.byte	0x04, 0x17
        /*000a*/ 	.short	(.L_9 - .L_8)
.L_8:
        /*000c*/ 	.word	0x00000000
        /*0010*/ 	.short	0x0003
        /*0012*/ 	.short	0x0018
        /*0014*/ 	.byte	0x00, 0xf0, 0x11, 0x00


	//----- nvinfo : EIATTR_KPARAM_INFO
	.align		4
.L_9:
        /*0018*/ 	.byte	0x04, 0x17
        /*001a*/ 	.short	(.L_11 - .L_10)
.L_10:
        /*001c*/ 	.word	0x00000000
        /*0020*/ 	.short	0x0002
        /*0022*/ 	.short	0x0010
        /*0024*/ 	.byte	0x00, 0xf5, 0x21, 0x00


	//----- nvinfo : EIATTR_KPARAM_INFO
	.align		4
.L_11:
        /*0028*/ 	.byte	0x04, 0x17
        /*002a*/ 	.short	(.L_13 - .L_12)
.L_12:
        /*002c*/ 	.word	0x00000000
        /*0030*/ 	.short	0x0001
        /*0032*/ 	.short	0x0008
        /*0034*/ 	.byte	0x00, 0xf5, 0x21, 0x00


	//----- nvinfo : EIATTR_KPARAM_INFO
	.align		4
.L_13:
        /*0038*/ 	.byte	0x04, 0x17
        /*003a*/ 	.short	(.L_15 - .L_14)
.L_14:
        /*003c*/ 	.word	0x00000000
        /*0040*/ 	.short	0x0000
        /*0042*/ 	.short	0x0000
        /*0044*/ 	.byte	0x00, 0xf5, 0x21, 0x00


	//----- nvinfo : EIATTR_SPARSE_MMA_MASK
	.align		4
.L_15:
        /*0048*/ 	.byte	0x03, 0x50
        /*004a*/ 	.short	0x0000


	//----- nvinfo : EIATTR_MAXREG_COUNT
	.align		4
        /*004c*/ 	.byte	0x03, 0x1b
        /*004e*/ 	.short	0x00ff


	//----- nvinfo : EIATTR_NUM_BARRIERS
	.align		4
        /*0050*/ 	.byte	0x02, 0x4c
        /*0052*/ 	.byte	0x01
	.zero		1


	//----- nvinfo : EIATTR_MERCURY_ISA_VERSION
	.align		4
        /*0054*/ 	.byte	0x03, 0x5f
        /*0056*/ 	.short	0x0101


	//----- nvinfo : EIATTR_VRC_CTA_INIT_COUNT
	.align		4
        /*0058*/ 	.byte	0x02, 0x4a
	.zero		1
	.zero		1


	//----- nvinfo : EIATTR_EXIT_INSTR_OFFSETS
	.align		4
        /*005c*/ 	.byte	0x04, 0x1c
        /*005e*/ 	.short	(.L_17 - .L_16)


	//   ....[0]....
.L_16:
        /*0060*/ 	.word	0x00000d70


	//----- nvinfo : EIATTR_CBANK_PARAM_SIZE
	.align		4
.L_17:
        /*0064*/ 	.byte	0x03, 0x19
        /*0066*/ 	.short	0x001c


	//----- nvinfo : EIATTR_PARAM_CBANK
	.align		4
        /*0068*/ 	.byte	0x04, 0x0a
        /*006a*/ 	.short	(.L_19 - .L_18)
	.align		4
.L_18:
        /*006c*/ 	.word	index@(.nv.constant0._Z25tiledMatrixMultiplicationPfS_S_f)
        /*0070*/ 	.short	0x0380
        /*0072*/ 	.short	0x001c


	//----- nvinfo : EIATTR_SW_WAR
	.align		4
.L_19:
        /*0074*/ 	.byte	0x04, 0x36
        /*0076*/ 	.short	(.L_21 - .L_20)
.L_20:
        /*0078*/ 	.word	0x00000008
.L_21:


//--------------------- .nv.callgraph             --------------------------
	.section	.nv.callgraph,"",@"SHT_CUDA_CALLGRAPH"
	.align	4
	.sectionentsize	8
	.align		4
        /*0000*/ 	.word	0x00000000
	.align		4
        /*0004*/ 	.word	0xffffffff
	.align		4
        /*0008*/ 	.word	0x00000000
	.align		4
        /*000c*/ 	.word	0xfffffffe
	.align		4
        /*0010*/ 	.word	0x00000000
	.align		4
        /*0014*/ 	.word	0xfffffffd
	.align		4
        /*0018*/ 	.word	0x00000000
	.align		4
        /*001c*/ 	.word	0xfffffffc


//--------------------- .text._Z25tiledMatrixMultiplicationPfS_S_f --------------------------
	.section	.text._Z25tiledMatrixMultiplicationPfS_S_f,"ax",@progbits
	.align	128
        .global         _Z25tiledMatrixMultiplicationPfS_S_f
        .type           _Z25tiledMatrixMultiplicationPfS_S_f,@function
        .size           _Z25tiledMatrixMultiplicationPfS_S_f,(.L_x_5 - _Z25tiledMatrixMultiplicationPfS_S_f)
        .other          _Z25tiledMatrixMultiplicationPfS_S_f,@"STO_CUDA_ENTRY STV_DEFAULT"
_Z25tiledMatrixMultiplicationPfS_S_f:
.text._Z25tiledMatrixMultiplicationPfS_S_f:
[----:B------:R-:W-:Y:S01]  /*0000*/  LDC R1, c[0x0][0x37c] ;  /* 0x0000df00ff017b82 */ /* 0x000fe20000000800 */
[----:B------:R-:W0:Y:S01]  /*0010*/  S2R R5, SR_CgaCtaId ;  /* 0x0000000000057919 */ /* 0x000e220000008800 */
[----:B------:R-:W1:Y:S01]  /*0020*/  LDCU UR7, c[0x0][0x370] ;  /* 0x00006e00ff0777ac */ /* 0x000e620008000800 */
[----:B------:R-:W-:Y:S01]  /*0030*/  MOV R0, 0x400 ;  /* 0x0000040000007802 */ /* 0x000fe20000000f00 */
[----:B------:R-:W2:Y:S01]  /*0040*/  S2R R10, SR_TID.Y ;  /* 0x00000000000a7919 */ /* 0x000ea20000002200 */
[----:B------:R-:W3:Y:S02]  /*0050*/  LDCU.64 UR10, c[0x0][0x358] ;  /* 0x00006b00ff0a77ac */ /* 0x000ee40008000a00 */
[----:B------:R-:W-:Y:S01]  /*0060*/  IADD3 R2, PT, PT, R0, 0x64, RZ ;  /* 0x0000006400027810 */ /* 0x000fe20007ffe0ff */
[----:B------:R-:W4:Y:S01]  /*0070*/  S2R R15, SR_CTAID.Y ;  /* 0x00000000000f7919 */ /* 0x000f220000002600 */
[----:B------:R-:W-:Y:S01]  /*0080*/  UMOV UR4, URZ ;  /* 0x000000ff00047c82 */ /* 0x000fe20008000000 */
[----:B------:R-:W5:Y:S01]  /*0090*/  S2R R17, SR_TID.X ;  /* 0x0000000000117919 */ /* 0x000f620000002100 */
[----:B------:R-:W3:Y:S01]  /*00a0*/  S2R R16, SR_CTAID.X ;  /* 0x0000000000107919 */ /* 0x000ee20000002500 */
[----:B-1----:R-:W-:-:S02]  /*00b0*/  UISETP.GE.U32.AND UP0, UPT, UR7, 0x4, UPT ;  /* 0x000000040700788c */ /* 0x002fc4000bf06070 */
[----:B------:R-:W-:Y:S01]  /*00c0*/  ULOP3.LUT UR5, UR7, 0x3, URZ, 0xc0, !UPT ;  /* 0x0000000307057892 */ /* 0x000fe2000f8ec0ff */
[C---:B0-----:R-:W-:Y:S01]  /*00d0*/  LEA R3, R5.reuse, R0, 0x18 ;  /* 0x0000000005037211 */ /* 0x041fe200078ec0ff */
[----:B------:R-:W-:Y:S01]  /*00e0*/  HFMA2 R0, -RZ, RZ, 0, 0 ;  /* 0x00000000ff007431 */ /* 0x000fe200000001ff */
[----:B------:R-:W-:-:S03]  /*00f0*/  LEA R2, R5, R2, 0x18 ;  /* 0x0000000205027211 */ /* 0x000fc600078ec0ff */
[----:B--2---:R-:W-:Y:S02]  /*0100*/  IMAD R12, R10, 0x14, R3 ;  /* 0x000000140a0c7824 */ /* 0x004fe400078e0203 */
[----:B----4-:R-:W-:Y:S01]  /*0110*/  IMAD R15, R15, 0x5, R10 ;  /* 0x000000050f0f7824 */ /* 0x010fe200078e020a */
[C---:B-----5:R-:W-:Y:S02]  /*0120*/  LEA R13, R17.reuse, R2, 0x2 ;  /* 0x00000002110d7211 */ /* 0x060fe400078e10ff */
[----:B------:R-:W-:Y:S01]  /*0130*/  I2FP.F32.U32 R14, R17 ;  /* 0x00000011000e7245 */ /* 0x000fe20000201000 */
[----:B---3--:R-:W-:Y:S01]  /*0140*/  IMAD R16, R16, 0x5, R17 ;  /* 0x0000000510107824 */ /* 0x008fe200078e0211 */
[----:B------:R-:W-:Y:S01]  /*0150*/  I2FP.F32.U32 R15, R15 ;  /* 0x0000000f000f7245 */ /* 0x000fe20000201000 */
[----:B------:R-:W-:Y:S01]  /*0160*/  IMAD R18, R10, 0x14, R13 ;  /* 0x000000140a127824 */ /* 0x000fe200078e020d */
[----:B------:R-:W-:Y:S02]  /*0170*/  LEA R17, R17, R12, 0x2 ;  /* 0x0000000c11117211 */ /* 0x000fe400078e10ff */
[----:B------:R-:W-:Y:S01]  /*0180*/  I2FP.F32.S32 R16, R16 ;  /* 0x0000001000107245 */ /* 0x000fe20000201400 */
[----:B------:R-:W-:Y:S06]  /*0190*/  BRA.U !UP0, `(.L_x_0) ;  /* 0x0000000908307547 */ /* 0x000fec000b800000 */
[----:B------:R-:W0:Y:S01]  /*01a0*/  LDC.64 R2, c[0x0][0x380] ;  /* 0x0000e000ff027b82 */ /* 0x000e220000000a00 */
[----:B------:R-:W-:Y:S01]  /*01b0*/  ULOP3.LUT UR6, UR7, 0xfffffffc, URZ, 0xc0, !UPT ;  /* 0xfffffffc07067892 */ /* 0x000fe2000f8ec0ff */
[----:B------:R-:W-:Y:S01]  /*01c0*/  MOV R0, RZ ;  /* 0x000000ff00007202 */ /* 0x000fe20000000f00 */
[----:B------:R-:W-:Y:S01]  /*01d0*/  ULOP3.LUT UR4, UR7, 0x7ffffffc, URZ, 0xc0, !UPT ;  /* 0x7ffffffc07047892 */ /* 0x000fe2000f8ec0ff */
[----:B------:R-:W-:Y:S01]  /*01e0*/  MOV R11, R10 ;  /* 0x0000000a000b7202 */ /* 0x000fe20000000f00 */
[----:B------:R-:W1:Y:S03]  /*01f0*/  LDCU UR9, c[0x0][0x398] ;  /* 0x00007300ff0977ac */ /* 0x000e660008000800 */
[----:B------:R-:W2:Y:S01]  /*0200*/  LDC.64 R4, c[0x0][0x388] ;  /* 0x0000e200ff047b82 */ /* 0x000ea20000000a00 */
[----:B------:R-:W-:Y:S01]  /*0210*/  UIADD3 UR6, UPT, UPT, -UR6, URZ, URZ ;  /* 0x000000ff06067290 */ /* 0x000fe2000fffe1ff */
[----:B------:R-:W-:-:S11]  /*0220*/  UMOV UR7, 0xa ;  /* 0x0000000a00077882 */ /* 0x000fd60000000000 */
.L_x_1:
[----:B------:R-:W-:Y:S01]  /*0230*/  UIADD3 UR8, UPT, UPT, UR7, -0xa, URZ ;  /* 0xfffffff607087890 */ /* 0x000fe2000fffe0ff */
[----:B------:R-:W-:-:S05]  /*0240*/  I2FP.F32.U32 R7, R11 ;  /* 0x0000000b00077245 */ /* 0x000fca0000201000 */
[----:B------:R-:W-:Y:S01]  /*0250*/  I2FP.F32.U32 R6, UR8 ;  /* 0x0000000800067c45 */ /* 0x000fe20008201000 */
[----:B-1----:R-:W-:-:S04]  /*0260*/  FFMA R19, R7, UR9, R16 ;  /* 0x0000000907137c23 */ /* 0x002fc80008000010 */
[----:B------:R-:W-:Y:S01]  /*0270*/  FFMA R7, R15, UR9, R6 ;  /* 0x000000090f077c23 */ /* 0x000fe20008000006 */
[----:B------:R-:W2:Y:S03]  /*0280*/  F2I.TRUNC.NTZ R9, R19 ;  /* 0x0000001300097305 */ /* 0x000ea6000020f100 */
[----:B------:R-:W-:-:S05]  /*0290*/  FADD R20, R14, R7 ;  /* 0x000000070e147221 */ /* 0x000fca0000000000 */
[----:B------:R-:W0:Y:S01]  /*02a0*/  F2I.TRUNC.NTZ R7, R20 ;  /* 0x0000001400077305 */ /* 0x000e22000020f100 */
[----:B--2---:R-:W-:-:S06]  /*02b0*/  IMAD.WIDE R8, R9, 0x4, R4 ;  /* 0x0000000409087825 */ /* 0x004fcc00078e0204 */
[----:B------:R-:W2:Y:S01]  /*02c0*/  LDG.E R9, desc[UR10][R8.64] ;  /* 0x0000000a08097981 */ /* 0x000ea2000c1e1900 */
[----:B0-----:R-:W-:-:S06]  /*02d0*/  IMAD.WIDE R6, R7, 0x4, R2 ;  /* 0x0000000407067825 */ /* 0x001fcc00078e0202 */
[----:B------:R0:W3:Y:S01]  /*02e0*/  LDG.E R6, desc[UR10][R6.64] ;  /* 0x0000000a06067981 */ /* 0x0000e2000c1e1900 */
[----:B------:R-:W-:Y:S01]  /*02f0*/  UIADD3 UR8, UPT, UPT, UR7, -0x5, URZ ;  /* 0xfffffffb07087890 */ /* 0x000fe2000fffe0ff */
[----:B------:R-:W-:-:S04]  /*0300*/  IADD3 R20, PT, PT, R11, 0x5, RZ ;  /* 0x000000050b147810 */ /* 0x000fc80007ffe0ff */
[----:B------:R-:W-:Y:S02]  /*0310*/  I2FP.F32.U32 R21, R20 ;  /* 0x0000001400157245 */ /* 0x000fe40000201000 */
[----:B------:R-:W-:-:S05]  /*0320*/  I2FP.F32.U32 R20, UR8 ;  /* 0x0000000800147c45 */ /* 0x000fca0008201000 */
[----:B0-----:R-:W-:Y:S01]  /*0330*/  FFMA R7, R15, UR9, R20 ;  /* 0x000000090f077c23 */ /* 0x001fe20008000014 */
[----:B------:R-:W-:-:S03]  /*0340*/  FFMA R26, R21, UR9, R16 ;  /* 0x00000009151a7c23 */ /* 0x000fc60008000010 */
[----:B------:R-:W-:Y:S01]  /*0350*/  FADD R27, R14, R7 ;  /* 0x000000070e1b7221 */ /* 0x000fe20000000000 */
[----:B------:R-:W0:Y:S02]  /*0360*/  F2I.TRUNC.NTZ R21, R26 ;  /* 0x0000001a00157305 */ /* 0x000e24000020f100 */
[----:B0-----:R-:W-:Y:S01]  /*0370*/  IMAD.WIDE R20, R21, 0x4, R4 ;  /* 0x0000000415147825 */ /* 0x001fe200078e0204 */
[----:B--2---:R0:W-:Y:S04]  /*0380*/  STS [R18], R9 ;  /* 0x0000000912007388 */ /* 0x0041e80000000800 */
[----:B---3--:R-:W-:Y:S01]  /*0390*/  STS [R17], R6 ;  /* 0x0000000611007388 */ /* 0x008fe20000000800 */
[----:B------:R-:W-:Y:S06]  /*03a0*/  BAR.SYNC.DEFER_BLOCKING 0x0 ;  /* 0x0000000000007b1d */ /* 0x000fec0000010000 */
[----:B------:R-:W-:Y:S04]  /*03b0*/  LDS R23, [R12] ;  /* 0x000000000c177984 */ /* 0x000fe80000000800 */
[----:B------:R-:W1:Y:S04]  /*03c0*/  LDS R19, [R13] ;  /* 0x000000000d137984 */ /* 0x000e680000000800 */
[----:B------:R-:W-:Y:S04]  /*03d0*/  LDS R24, [R12+0x4] ;  /* 0x000004000c187984 */ /* 0x000fe80000000800 */
[----:B------:R-:W2:Y:S04]  /*03e0*/  LDS R25, [R13+0x14] ;  /* 0x000014000d197984 */ /* 0x000ea80000000800 */
[----:B------:R-:W-:Y:S04]  /*03f0*/  LDS R22, [R13+0x28] ;  /* 0x000028000d167984 */ /* 0x000fe80000000800 */
[----:B------:R-:W-:Y:S04]  /*0400*/  LDS R6, [R12+0xc] ;  /* 0x00000c000c067984 */ /* 0x000fe80000000800 */
[----:B------:R-:W-:Y:S04]  /*0410*/  LDS R7, [R13+0x3c] ;  /* 0x00003c000d077984 */ /* 0x000fe80000000800 */
[----:B------:R-:W-:Y:S01]  /*0420*/  LDS R29, [R12+0x10] ;  /* 0x000010000c1d7984 */ /* 0x000fe20000000800 */
[----:B0-----:R-:W0:Y:S01]  /*0430*/  F2I.TRUNC.NTZ R9, R27 ;  /* 0x0000001b00097305 */ /* 0x001e22000020f100 */
[----:B-1----:R-:W-:-:S02]  /*0440*/  FFMA R23, R23, R19, R0 ;  /* 0x0000001317177223 */ /* 0x002fc40000000000 */
[----:B------:R-:W1:Y:S04]  /*0450*/  LDS R19, [R12+0x8] ;  /* 0x000008000c137984 */ /* 0x000e680000000800 */
[----:B------:R-:W3:Y:S01]  /*0460*/  LDS R0, [R13+0x50] ;  /* 0x000050000d007984 */ /* 0x000ee20000000800 */
[----:B------:R-:W-:Y:S01]  /*0470*/  BAR.SYNC.DEFER_BLOCKING 0x0 ;  /* 0x0000000000007b1d */ /* 0x000fe20000010000 */
[----:B0-----:R-:W-:-:S05]  /*0480*/  IMAD.WIDE R8, R9, 0x4, R2 ;  /* 0x0000000409087825 */ /* 0x001fca00078e0202 */
[----:B------:R-:W4:Y:S04]  /*0490*/  LDG.E R21, desc[UR10][R20.64] ;  /* 0x0000000a14157981 */ /* 0x000f28000c1e1900 */
[----:B------:R0:W5:Y:S01]  /*04a0*/  LDG.E R8, desc[UR10][R8.64] ;  /* 0x0000000a08087981 */ /* 0x000162000c1e1900 */
[----:B------:R-:W-:Y:S01]  /*04b0*/  IADD3 R26, PT, PT, R11, 0xa, RZ ;  /* 0x0000000a0b1a7810 */ /* 0x000fe20007ffe0ff */
[----:B--2---:R-:W-:-:S03]  /*04c0*/  FFMA R24, R24, R25, R23 ;  /* 0x0000001918187223 */ /* 0x004fc60000000017 */
[----:B------:R-:W-:Y:S01]  /*04d0*/  I2FP.F32.U32 R27, R26 ;  /* 0x0000001a001b7245 */ /* 0x000fe20000201000 */
[----:B-1----:R-:W-:-:S04]  /*04e0*/  FFMA R19, R19, R22, R24 ;  /* 0x0000001613137223 */ /* 0x002fc80000000018 */
[----:B------:R-:W-:Y:S01]  /*04f0*/  FFMA R26, R27, UR9, R16 ;  /* 0x000000091b1a7c23 */ /* 0x000fe20008000010 */
[----:B------:R-:W-:-:S03]  /*0500*/  FFMA R22, R6, R7, R19 ;  /* 0x0000000706167223 */ /* 0x000fc60000000013 */
[----:B------:R-:W1:Y:S01]  /*0510*/  F2I.TRUNC.NTZ R27, R26 ;  /* 0x0000001a001b7305 */ /* 0x000e62000020f100 */
[----:B---3--:R-:W-:Y:S01]  /*0520*/  FFMA R29, R29, R0, R22 ;  /* 0x000000001d1d7223 */ /* 0x008fe20000000016 */
[----:B------:R-:W-:-:S05]  /*0530*/  I2FP.F32.U32 R0, UR7 ;  /* 0x0000000700007c45 */ /* 0x000fca0008201000 */
[----:B0-----:R-:W-:-:S04]  /*0540*/  FFMA R9, R15, UR9, R0 ;  /* 0x000000090f097c23 */ /* 0x001fc80008000000 */
[----:B------:R-:W-:Y:S01]  /*0550*/  FADD R9, R14, R9 ;  /* 0x000000090e097221 */ /* 0x000fe20000000000 */
[----:B-1----:R-:W-:-:S05]  /*0560*/  IMAD.WIDE R6, R27, 0x4, R4 ;  /* 0x000000041b067825 */ /* 0x002fca00078e0204 */
[----:B------:R-:W0:Y:S01]  /*0570*/  F2I.TRUNC.NTZ R9, R9 ;  /* 0x0000000900097305 */ /* 0x000e22000020f100 */
[----:B----4-:R-:W-:Y:S04]  /*0580*/  STS [R18], R21 ;  /* 0x0000001512007388 */ /* 0x010fe80000000800 */
[----:B-----5:R0:W-:Y:S01]  /*0590*/  STS [R17], R8 ;  /* 0x0000000811007388 */ /* 0x0201e20000000800 */
[----:B------:R-:W-:Y:S06]  /*05a0*/  BAR.SYNC.DEFER_BLOCKING 0x0 ;  /* 0x0000000000007b1d */ /* 0x000fec0000010000 */
[----:B------:R-:W-:Y:S04]  /*05b0*/  LDS R27, [R12] ;  /* 0x000000000c1b7984 */ /* 0x000fe80000000800 */
[----:B------:R-:W1:Y:S04]  /*05c0*/  LDS R28, [R13] ;  /* 0x000000000d1c7984 */ /* 0x000e680000000800 */
[----:B------:R-:W-:Y:S04]  /*05d0*/  LDS R26, [R12+0x4] ;  /* 0x000004000c1a7984 */ /* 0x000fe80000000800 */
[----:B------:R-:W2:Y:S04]  /*05e0*/  LDS R19, [R13+0x14] ;  /* 0x000014000d137984 */ /* 0x000ea80000000800 */
[----:B------:R-:W-:Y:S04]  /*05f0*/  LDS R25, [R12+0x8] ;  /* 0x000008000c197984 */ /* 0x000fe80000000800 */
[----:B------:R-:W3:Y:S04]  /*0600*/  LDS R20, [R13+0x28] ;  /* 0x000028000d147984 */ /* 0x000ee80000000800 */
[----:B------:R-:W-:Y:S04]  /*0610*/  LDS R23, [R12+0xc] ;  /* 0x00000c000c177984 */ /* 0x000fe80000000800 */
[----:B------:R-:W4:Y:S04]  /*0620*/  LDS R24, [R13+0x3c] ;  /* 0x00003c000d187984 */ /* 0x000f280000000800 */
[----:B------:R-:W-:Y:S04]  /*0630*/  LDS R21, [R12+0x10] ;  /* 0x000010000c157984 */ /* 0x000fe80000000800 */
[----:B------:R-:W5:Y:S01]  /*0640*/  LDS R22, [R13+0x50] ;  /* 0x000050000d167984 */ /* 0x000f620000000800 */
[----:B------:R-:W-:Y:S01]  /*0650*/  BAR.SYNC.DEFER_BLOCKING 0x0 ;  /* 0x0000000000007b1d */ /* 0x000fe20000010000 */
[----:B0-----:R-:W-:-:S05]  /*0660*/  IMAD.WIDE R8, R9, 0x4, R2 ;  /* 0x0000000409087825 */ /* 0x001fca00078e0202 */
[----:B------:R-:W5:Y:S04]  /*0670*/  LDG.E R6, desc[UR10][R6.64] ;  /* 0x0000000a06067981 */ /* 0x000f68000c1e1900 */
[----:B------:R-:W5:Y:S01]  /*0680*/  LDG.E R8, desc[UR10][R8.64] ;  /* 0x0000000a08087981 */ /* 0x000f62000c1e1900 */
[----:B-1----:R-:W-:Y:S01]  /*0690*/  FFMA R27, R27, R28, R29 ;  /* 0x0000001c1b1b7223 */ /* 0x002fe2000000001d */
[----:B------:R-:W-:-:S03]  /*06a0*/  IADD3 R28, PT, PT, R11, 0xf, RZ ;  /* 0x0000000f0b1c7810 */ /* 0x000fc60007ffe0ff */
[----:B--2---:R-:W-:Y:S01]  /*06b0*/  FFMA R26, R26, R19, R27 ;  /* 0x000000131a1a7223 */ /* 0x004fe2000000001b */
[----:B------:R-:W-:Y:S01]  /*06c0*/  I2FP.F32.U32 R19, R28 ;  /* 0x0000001c00137245 */ /* 0x000fe20000201000 */
[----:B------:R-:W-:-:S04]  /*06d0*/  UIADD3 UR8, UPT, UPT, UR7, 0x5, URZ ;  /* 0x0000000507087890 */ /* 0x000fc8000fffe0ff */
[----:B------:R-:W-:Y:S01]  /*06e0*/  FFMA R19, R19, UR9, R16 ;  /* 0x0000000913137c23 */ /* 0x000fe20008000010 */
[----:B---3--:R-:W-:-:S05]  /*06f0*/  FFMA R20, R25, R20, R26 ;  /* 0x0000001419147223 */ /* 0x008fca000000001a */
[----:B------:R-:W0:Y:S01]  /*0700*/  F2I.TRUNC.NTZ R19, R19 ;  /* 0x0000001300137305 */ /* 0x000e22000020f100 */
[----:B----4-:R-:W-:-:S04]  /*0710*/  FFMA R20, R23, R24, R20 ;  /* 0x0000001817147223 */ /* 0x010fc80000000014 */
[----:B-----5:R-:W-:Y:S01]  /*0720*/  FFMA R27, R21, R22, R20 ;  /* 0x00000016151b7223 */ /* 0x020fe20000000014 */
[----:B0-----:R-:W-:Y:S01]  /*0730*/  IMAD.WIDE R20, R19, 0x4, R4 ;  /* 0x0000000413147825 */ /* 0x001fe200078e0204 */
[----:B------:R0:W-:Y:S04]  /*0740*/  STS [R18], R6 ;  /* 0x0000000612007388 */ /* 0x0001e80000000800 */
[----:B------:R-:W-:Y:S01]  /*0750*/  STS [R17], R8 ;  /* 0x0000000811007388 */ /* 0x000fe20000000800 */
[----:B------:R-:W-:Y:S06]  /*0760*/  BAR.SYNC.DEFER_BLOCKING 0x0 ;  /* 0x0000000000007b1d */ /* 0x000fec0000010000 */
[----:B------:R-:W-:Y:S04]  /*0770*/  LDS R0, [R12] ;  /* 0x000000000c007984 */ /* 0x000fe80000000800 */
[----:B------:R-:W1:Y:S01]  /*0780*/  LDS R7, [R13] ;  /* 0x000000000d077984 */ /* 0x000e620000000800 */
[----:B0-----:R-:W-:-:S03]  /*0790*/  I2FP.F32.U32 R6, UR8 ;  /* 0x0000000800067c45 */ /* 0x001fc60008201000 */
[----:B------:R-:W-:Y:S02]  /*07a0*/  LDS R28, [R12+0x4] ;  /* 0x000004000c1c7984 */ /* 0x000fe40000000800 */
[----:B------:R-:W-:Y:S02]  /*07b0*/  FFMA R9, R15, UR9, R6 ;  /* 0x000000090f097c23 */ /* 0x000fe40008000006 */
[----:B------:R-:W0:Y:S02]  /*07c0*/  LDS R26, [R13+0x14] ;  /* 0x000014000d1a7984 */ /* 0x000e240000000800 */
[----:B------:R-:W-:Y:S02]  /*07d0*/  FADD R6, R14, R9 ;  /* 0x000000090e067221 */ /* 0x000fe40000000000 */
[----:B------:R-:W-:Y:S02]  /*07e0*/  LDS R22, [R12+0x8] ;  /* 0x000008000c167984 */ /* 0x000fe40000000800 */
[----:B------:R2:W3:Y:S02]  /*07f0*/  F2I.TRUNC.NTZ R9, R6 ;  /* 0x0000000600097305 */ /* 0x0004e4000020f100 */
[----:B------:R-:W4:Y:S04]  /*0800*/  LDS R23, [R13+0x28] ;  /* 0x000028000d177984 */ /* 0x000f280000000800 */
[----:B------:R-:W-:Y:S04]  /*0810*/  LDS R19, [R13+0x50] ;  /* 0x000050000d137984 */ /* 0x000fe80000000800 */
[----:B--2---:R-:W-:Y:S01]  /*0820*/  LDS R6, [R12+0x10] ;  /* 0x000010000c067984 */ /* 0x004fe20000000800 */
[----:B-1----:R-:W-:-:S03]  /*0830*/  FFMA R27, R0, R7, R27 ;  /* 0x00000007001b7223 */ /* 0x002fc6000000001b */
[----:B------:R-:W-:Y:S04]  /*0840*/  LDS R0, [R12+0xc] ;  /* 0x00000c000c007984 */ /* 0x000fe80000000800 */
[----:B------:R-:W1:Y:S01]  /*0850*/  LDS R7, [R13+0x3c] ;  /* 0x00003c000d077984 */ /* 0x000e620000000800 */
[----:B------:R-:W-:Y:S01]  /*0860*/  BAR.SYNC.DEFER_BLOCKING 0x0 ;  /* 0x0000000000007b1d */ /* 0x000fe20000010000 */
[----:B---3--:R-:W-:-:S05]  /*0870*/  IMAD.WIDE R8, R9, 0x4, R2 ;  /* 0x0000000409087825 */ /* 0x008fca00078e0202 */
[----:B------:R-:W2:Y:S04]  /*0880*/  LDG.E R21, desc[UR10][R20.64] ;  /* 0x0000000a14157981 */ /* 0x000ea8000c1e1900 */
[----:B------:R-:W3:Y:S01]  /*0890*/  LDG.E R8, desc[UR10][R8.64] ;  /* 0x0000000a08087981 */ /* 0x000ee2000c1e1900 */
[----:B0-----:R-:W-:-:S04]  /*08a0*/  FFMA R29, R28, R26, R27 ;  /* 0x0000001a1c1d7223 */ /* 0x001fc8000000001b */
[----:B----4-:R-:W-:-:S04]  /*08b0*/  FFMA R23, R22, R23, R29 ;  /* 0x0000001716177223 */ /* 0x010fc8000000001d */
[----:B-1----:R-:W-:-:S04]  /*08c0*/  FFMA R23, R0, R7, R23 ;  /* 0x0000000700177223 */ /* 0x002fc80000000017 */
[----:B------:R-:W-:Y:S01]  /*08d0*/  FFMA R19, R6, R19, R23 ;  /* 0x0000001306137223 */ /* 0x000fe20000000017 */
[----:B------:R-:W-:-:S04]  /*08e0*/  UIADD3 UR6, UPT, UPT, UR6, 0x4, URZ ;  /* 0x0000000406067890 */ /* 0x000fc8000fffe0ff */
[----:B------:R-:W-:Y:S01]  /*08f0*/  UISETP.NE.AND UP0, UPT, UR6, URZ, UPT ;  /* 0x000000ff0600728c */ /* 0x000fe2000bf05270 */
[----:B------:R-:W-:Y:S01]  /*0900*/  IADD3 R11, PT, PT, R11, 0x14, RZ ;  /* 0x000000140b0b7810 */ /* 0x000fe20007ffe0ff */
[----:B------:R-:W-:Y:S01]  /*0910*/  UIADD3 UR7, UPT, UPT, UR7, 0x14, URZ ;  /* 0x0000001407077890 */ /* 0x000fe2000fffe0ff */
[----:B--2---:R-:W-:Y:S04]  /*0920*/  STS [R18], R21 ;  /* 0x0000001512007388 */ /* 0x004fe80000000800 */
[----:B---3--:R-:W-:Y:S01]  /*0930*/  STS [R17], R8 ;  /* 0x0000000811007388 */ /* 0x008fe20000000800 */
[----:B------:R-:W-:Y:S06]  /*0940*/  BAR.SYNC.DEFER_BLOCKING 0x0 ;  /* 0x0000000000007b1d */ /* 0x000fec0000010000 */
[----:B------:R-:W-:Y:S04]  /*0950*/  LDS R24, [R12] ;  /* 0x000000000c187984 */ /* 0x000fe80000000800 */
[----:B------:R-:W0:Y:S04]  /*0960*/  LDS R25, [R13] ;  /* 0x000000000d197984 */ /* 0x000e280000000800 */
[----:B------:R-:W-:Y:S04]  /*0970*/  LDS R26, [R12+0x4] ;  /* 0x000004000c1a7984 */ /* 0x000fe80000000800 */
[----:B------:R-:W1:Y:S04]  /*0980*/  LDS R27, [R13+0x14] ;  /* 0x000014000d1b7984 */ /* 0x000e680000000800 */
[----:B------:R-:W-:Y:S04]  /*0990*/  LDS R20, [R12+0x8] ;  /* 0x000008000c147984 */ /* 0x000fe80000000800 */
[----:B------:R-:W2:Y:S04]  /*09a0*/  LDS R9, [R13+0x28] ;  /* 0x000028000d097984 */ /* 0x000ea80000000800 */
[----:B------:R-:W-:Y:S04]  /*09b0*/  LDS R8, [R12+0xc] ;  /* 0x00000c000c087984 */ /* 0x000fe80000000800 */
[----:B------:R-:W3:Y:S04]  /*09c0*/  LDS R21, [R13+0x3c] ;  /* 0x00003c000d157984 */ /* 0x000ee80000000800 */
[----:B------:R-:W-:Y:S04]  /*09d0*/  LDS R0, [R12+0x10] ;  /* 0x000010000c007984 */ /* 0x000fe80000000800 */
[----:B------:R-:W4:Y:S01]  /*09e0*/  LDS R7, [R13+0x50] ;  /* 0x000050000d077984 */ /* 0x000f220000000800 */
[----:B0-----:R-:W-:-:S04]  /*09f0*/  FFMA R19, R24, R25, R19 ;  /* 0x0000001918137223 */ /* 0x001fc80000000013 */
[----:B-1----:R-:W-:-:S04]  /*0a00*/  FFMA R19, R26, R27, R19 ;  /* 0x0000001b1a137223 */ /* 0x002fc80000000013 */
[----:B--2---:R-:W-:-:S04]  /*0a10*/  FFMA R9, R20, R9, R19 ;  /* 0x0000000914097223 */ /* 0x004fc80000000013 */
[----:B---3--:R-:W-:-:S04]  /*0a20*/  FFMA R9, R8, R21, R9 ;  /* 0x0000001508097223 */ /* 0x008fc80000000009 */
[----:B----4-:R-:W-:Y:S01]  /*0a30*/  FFMA R0, R0, R7, R9 ;  /* 0x0000000700007223 */ /* 0x010fe20000000009 */
[----:B------:R-:W-:Y:S06]  /*0a40*/  BAR.SYNC.DEFER_BLOCKING 0x0 ;  /* 0x0000000000007b1d */ /* 0x000fec0000010000 */
[----:B------:R-:W-:Y:S05]  /*0a50*/  BRA.U UP0, `(.L_x_1) ;  /* 0xfffffff500f47547 */ /* 0x000fea000b83ffff */
.L_x_0:
[----:B------:R-:W-:-:S09]  /*0a60*/  UISETP.NE.AND UP0, UPT, UR5, URZ, UPT ;  /* 0x000000ff0500728c */ /* 0x000fd2000bf05270 */
[----:B------:R-:W-:Y:S05]  /*0a70*/  BRA.U !UP0, `(.L_x_2) ;  /* 0x0000000108a47547 */ /* 0x000fea000b800000 */
[----:B------:R-:W0:Y:S01]  /*0a80*/  LDC.64 R2, c[0x0][0x380] ;  /* 0x0000e000ff027b82 */ /* 0x000e220000000a00 */
[----:B------:R-:W-:Y:S01]  /*0a90*/  UIMAD UR4, UR4, 0x5, URZ ;  /* 0x00000005040478a4 */ /* 0x000fe2000f8e02ff */
[----:B------:R-:W1:Y:S05]  /*0aa0*/  LDCU UR6, c[0x0][0x398] ;  /* 0x00007300ff0677ac */ /* 0x000e6a0008000800 */
[----:B------:R-:W-:Y:S01]  /*0ab0*/  IADD3 R10, PT, PT, R10, UR4, RZ ;  /* 0x000000040a0a7c10 */ /* 0x000fe2000fffe0ff */
[----:B------:R-:W2:Y:S01]  /*0ac0*/  LDC.64 R4, c[0x0][0x388] ;  /* 0x0000e200ff047b82 */ /* 0x000ea20000000a00 */
[----:B------:R-:W-:-:S12]  /*0ad0*/  UIADD3 UR5, UPT, UPT, -UR5, URZ, URZ ;  /* 0x000000ff05057290 */ /* 0x000fd8000fffe1ff */
.L_x_3:
[----:B------:R-:W-:Y:S02]  /*0ae0*/  I2FP.F32.U32 R6, UR4 ;  /* 0x0000000400067c45 */ /* 0x000fe40008201000 */
[----:B------:R-:W-:-:S03]  /*0af0*/  I2FP.F32.U32 R7, R10 ;  /* 0x0000000a00077245 */ /* 0x000fc60000201000 */
[----:B-1----:R-:W-:Y:S02]  /*0b00*/  FFMA R9, R15, UR6, R6 ;  /* 0x000000060f097c23 */ /* 0x002fe40008000006 */
[----:B------:R-:W-:Y:S02]  /*0b10*/  FFMA R11, R7, UR6, R16 ;  /* 0x00000006070b7c23 */ /* 0x000fe40008000010 */
[----:B------:R-:W-:Y:S02]  /*0b20*/  FADD R19, R14, R9 ;  /* 0x000000090e137221 */ /* 0x000fe40000000000 */
[----:B------:R-:W2:Y:S08]  /*0b30*/  F2I.TRUNC.NTZ R7, R11 ;  /* 0x0000000b00077305 */ /* 0x000eb0000020f100 */
[----:B------:R-:W0:Y:S01]  /*0b40*/  F2I.TRUNC.NTZ R9, R19 ;  /* 0x0000001300097305 */ /* 0x000e22000020f100 */
[----:B--2---:R-:W-:-:S06]  /*0b50*/  IMAD.WIDE R6, R7, 0x4, R4 ;  /* 0x0000000407067825 */ /* 0x004fcc00078e0204 */
[----:B------:R-:W2:Y:S01]  /*0b60*/  LDG.E R7, desc[UR10][R6.64] ;  /* 0x0000000a06077981 */ /* 0x000ea2000c1e1900 */
[----:B0-----:R-:W-:-:S06]  /*0b70*/  IMAD.WIDE R8, R9, 0x4, R2 ;  /* 0x0000000409087825 */ /* 0x001fcc00078e0202 */
[----:B------:R-:W3:Y:S01]  /*0b80*/  LDG.E R8, desc[UR10][R8.64] ;  /* 0x0000000a08087981 */ /* 0x000ee2000c1e1900 */
        /* <DEDUP_REMOVED lines=24> */
.L_x_2:
[----:B------:R-:W0:Y:S01]  /*0d10*/  LDCU UR4, c[0x0][0x398] ;  /* 0x00007300ff0477ac */ /* 0x000e220008000800 */
[----:B------:R-:W1:Y:S01]  /*0d20*/  LDC.64 R2, c[0x0][0x390] ;  /* 0x0000e400ff027b82 */ /* 0x000e620000000a00 */
[----:B0-----:R-:W-:-:S06]  /*0d30*/  FFMA R15, R15, UR4, R16 ;  /* 0x000000040f0f7c23 */ /* 0x001fcc0008000010 */
[----:B------:R-:W1:Y:S02]  /*0d40*/  F2I.TRUNC.NTZ R15, R15 ;  /* 0x0000000f000f7305 */ /* 0x000e64000020f100 */
[----:B-1----:R-:W-:-:S05]  /*0d50*/  IMAD.WIDE R2, R15, 0x4, R2 ;  /* 0x000000040f027825 */ /* 0x002fca00078e0202 */
[----:B------:R-:W-:Y:S01]  /*0d60*/  STG.E desc[UR10][R2.64], R0 ;  /* 0x0000000002007986 */ /* 0x000fe2000c10190a */
[----:B------:R-:W-:Y:S05]  /*0d70*/  EXIT ;  /* 0x000000000000794d */ /* 0x000fea0003800000 */
.L_x_4:
[----:B------:R-:W-:-:S00]  /*0d80*/  BRA `(.L_x_4) ;  /* 0xfffffffc00fc7947 */ /* 0x000fc0000383ffff */
[----:B------:R-:W-:-:S00]  /*0d90*/  NOP ;  /* 0x0000000000007918 */ /* 0x000fc00000000000 */
        /* <DEDUP_REMOVED lines=14> */
.L_x_5:


//--------------------- .nv.shared._Z25tiledMatrixMultiplicationPfS_S_f --------------------------
	.section	.nv.shared._Z25tiledMatrixMultiplicationPfS_S_f,"aw",@nobits
	.sectionflags	@""
	.align	4
.nv.shared._Z25tiledMatrixMultiplicationPfS_S_f:
	.zero		1224


//--------------------- .nv.shared.reserved.0     --------------------------
	.section	.nv.shared.reserved.0,"aw",@nobits
	.weak		__nv_reservedSMEM_offset_0_alias
	.size		__nv_reservedSMEM_offset_0_alias, 0, 64
	.other		__nv_reservedSMEM_offset_0_alias,@"STO_CUDA_RESERVED_SHARED STV_DEFAULT"
__nv_reservedSMEM_offset_0_alias:
	.zero		0
	.zero		64


//--------------------- .nv.constant0._Z25tiledMatrixMultiplicationPfS_S_f --------------------------
	.section	.nv.constant0._Z25tiledMatrixMultiplicationPfS_S_f,"a",@progbits
	.sectionflags	@""
	.align	4
.nv.constant0._Z25tiledMatrixMultiplicationPfS_S_f:
	.zero		924


//--------------------- SYMBOLS --------------------------

	.type		.nv.reservedSmem.offset0,@object
	.size		.nv.reservedSmem.offset0,0x4
	.type		.nv.reservedSmem.cap,@object
	.size		.nv.reservedSmem.cap,0x4
